//
// Generated by NVIDIA NVVM Compiler
//
// Compiler Build ID: CL-36424714
// Cuda compilation tools, release 13.0, V13.0.88
// Based on NVVM 20.0.0
//

.version 9.0
.target sm_100
.address_size 64

	// .globl	_Z16histogram_kernelPhPjm
// _ZZ16histogram_kernelPhPjmE4sram has been demoted

.visible .entry _Z16histogram_kernelPhPjm(
	.param .u64 .ptr .align 1 _Z16histogram_kernelPhPjm_param_0,
	.param .u64 .ptr .align 1 _Z16histogram_kernelPhPjm_param_1,
	.param .u64 _Z16histogram_kernelPhPjm_param_2
)
{
	.reg .pred 	%p<4>;
	.reg .b16 	%rs<2>;
	.reg .b32 	%r<15>;
	.reg .b64 	%rd<10>;
	// demoted variable
	.shared .align 4 .b8 _ZZ16histogram_kernelPhPjmE4sram[1024];
	ld.param.u64 	%rd2, [_Z16histogram_kernelPhPjm_param_0];
	ld.param.u64 	%rd3, [_Z16histogram_kernelPhPjm_param_1];
	ld.param.u64 	%rd4, [_Z16histogram_kernelPhPjm_param_2];
	mov.u32 	%r3, %ctaid.x;
	mov.u32 	%r4, %ntid.x;
	mov.u32 	%r1, %tid.x;
	mad.lo.s32 	%r5, %r3, %r4, %r1;
	cvt.u64.u32 	%rd1, %r5;
	setp.le.u64 	%p1, %rd4, %rd1;
	@%p1 bra 	$L__BB0_5;
	setp.gt.u32 	%p2, %r1, 255;
	shl.b32 	%r6, %r1, 2;
	mov.u32 	%r7, _ZZ16histogram_kernelPhPjmE4sram;
	add.s32 	%r2, %r7, %r6;
	@%p2 bra 	$L__BB0_3;
	mov.b32 	%r8, 0;
	st.shared.u32 	[%r2], %r8;
$L__BB0_3:
	setp.gt.u32 	%p3, %r1, 255;
	bar.sync 	0;
	cvta.to.global.u64 	%rd5, %rd2;
	add.s64 	%rd6, %rd5, %rd1;
	ld.global.u8 	%rs1, [%rd6];
	mul.wide.u16 	%r9, %rs1, 4;
	add.s32 	%r11, %r7, %r9;
	atom.shared.add.u32 	%r12, [%r11], 1;
	bar.sync 	0;
	@%p3 bra 	$L__BB0_5;
	cvta.to.global.u64 	%rd7, %rd3;
	mul.wide.u32 	%rd8, %r1, 4;
	add.s64 	%rd9, %rd7, %rd8;
	ld.shared.u32 	%r13, [%r2];
	atom.global.add.u32 	%r14, [%rd9], %r13;
$L__BB0_5:
	ret;

}


// ===== COMPILED SASS (sm_100) =====

	.target	sm_100

	.elftype	@"ET_EXEC"


//--------------------- .note.nv.tkinfo           --------------------------
	.section	.note.nv.tkinfo,"",@"SHT_NOTE"
	.sectionflags	@"SHF_NOTE_NV_TKINFO"
	.tkinfo
        /*0018*/ 	.word	0x00000002
        /*0030*/ 	.string	""
        /*0030*/ 	.string	"ptxas"
        /*0030*/ 	.string	"Cuda compilation tools, release 13.0, V13.0.88"
        /*0030*/ 	.string	"Build cuda_13.0.r13.0/compiler.36424714_0"
        /*0030*/ 	.string	"-arch sm_100 -m 64 "



//--------------------- .note.nv.cuinfo           --------------------------
	.section	.note.nv.cuinfo,"",@"SHT_NOTE"
	.sectionflags	@"SHF_NOTE_NV_CUINFO"
        /*0018*/ 	.short	0x0002
        /*001a*/ 	.short	0x0064
        /*001c*/ 	.short	0x0082
	.zero		2


//--------------------- .nv.info                  --------------------------
	.section	.nv.info,"",@"SHT_CUDA_INFO"
	.align	4


	//----- nvinfo : EIATTR_REGCOUNT
	.align		4
        /*0000*/ 	.byte	0x04, 0x2f
        /*0002*/ 	.short	(.L_1 - .L_0)
	.align		4
.L_0:
        /*0004*/ 	.word	index@(_Z16histogram_kernelPhPjm)
        /*0008*/ 	.word	0x0000000a


	//----- nvinfo : EIATTR_FRAME_SIZE
	.align		4
.L_1:
        /*000c*/ 	.byte	0x04, 0x11
        /*000e*/ 	.short	(.L_3 - .L_2)
	.align		4
.L_2:
        /*0010*/ 	.word	index@(_Z16histogram_kernelPhPjm)
        /*0014*/ 	.word	0x00000000


	//----- nvinfo : EIATTR_MIN_STACK_SIZE
	.align		4
.L_3:
        /*0018*/ 	.byte	0x04, 0x12
        /*001a*/ 	.short	(.L_5 - .L_4)
	.align		4
.L_4:
        /*001c*/ 	.word	index@(_Z16histogram_kernelPhPjm)
        /*0020*/ 	.word	0x00000000
.L_5:


//--------------------- .nv.compat                --------------------------
	.section	.nv.compat,"",@"SHT_CUDA_COMPAT_INFO"
	.align	4
        /*0000*/ 	.byte	0x02, 0x09, 0x00, 0x00, 0x02, 0x02, 0x01, 0x00, 0x02, 0x05, 0x05, 0x00, 0x03, 0x07, 0x01, 0x01
        /*0010*/ 	.byte	0x02, 0x03, 0x00, 0x00, 0x02, 0x06, 0x01, 0x00, 0x04, 0x0b, 0x08, 0x00, 0x09, 0x00, 0x00, 0x00
        /*0020*/ 	.byte	0x00, 0x00, 0x00, 0x00


//--------------------- .nv.info._Z16histogram_kernelPhPjm --------------------------
	.section	.nv.info._Z16histogram_kernelPhPjm,"",@"SHT_CUDA_INFO"
	.sectionflags	@""
	.align	4


	//----- nvinfo : EIATTR_CUDA_API_VERSION
	.align		4
        /*0000*/ 	.byte	0x04, 0x37
        /*0002*/ 	.short	(.L_7 - .L_6)
.L_6:
        /*0004*/ 	.word	0x00000082


	//----- nvinfo : EIATTR_KPARAM_INFO
	.align		4
.L_7:
        /*0008*/ 	.byte	0x04, 0x17
        /*000a*/ 	.short	(.L_9 - .L_8)
.L_8:
        /*000c*/ 	.word	0x00000000
        /*0010*/ 	.short	0x0002
        /*0012*/ 	.short	0x0010
        /*0014*/ 	.byte	0x00, 0xf0, 0x21, 0x00


	//----- nvinfo : EIATTR_KPARAM_INFO
	.align		4
.L_9:
        /*0018*/ 	.byte	0x04, 0x17
        /*001a*/ 	.short	(.L_11 - .L_10)
.L_10:
        /*001c*/ 	.word	0x00000000
        /*0020*/ 	.short	0x0001
        /*0022*/ 	.short	0x0008
        /*0024*/ 	.byte	0x00, 0xf5, 0x21, 0x00


	//----- nvinfo : EIATTR_KPARAM_INFO
	.align		4
.L_11:
        /*0028*/ 	.byte	0x04, 0x17
        /*002a*/ 	.short	(.L_13 - .L_12)
.L_12:
        /*002c*/ 	.word	0x00000000
        /*0030*/ 	.short	0x0000
        /*0032*/ 	.short	0x0000
        /*0034*/ 	.byte	0x00, 0xf5, 0x21, 0x00


	//----- nvinfo : EIATTR_SPARSE_MMA_MASK
	.align		4
.L_13:
        /*0038*/ 	.byte	0x03, 0x50
        /*003a*/ 	.short	0x0000


	//----- nvinfo : EIATTR_MAXREG_COUNT
	.align		4
        /*003c*/ 	.byte	0x03, 0x1b
        /*003e*/ 	.short	0x00ff


	//----- nvinfo : EIATTR_NUM_BARRIERS
	.align		4
        /*0040*/ 	.byte	0x02, 0x4c
        /*0042*/ 	.byte	0x01
	.zero		1


	//----- nvinfo : EIATTR_MERCURY_ISA_VERSION
	.align		4
        /*0044*/ 	.byte	0x03, 0x5f
        /*0046*/ 	.short	0x0101


	//----- nvinfo : EIATTR_VRC_CTA_INIT_COUNT
	.align		4
        /*0048*/ 	.byte	0x02, 0x4a
	.zero		1
	.zero		1


	//----- nvinfo : EIATTR_EXIT_INSTR_OFFSETS
	.align		4
        /*004c*/ 	.byte	0x04, 0x1c
        /*004e*/ 	.short	(.L_15 - .L_14)


	//   ....[0]....
.L_14:
        /*0050*/ 	.word	0x00000080


	//   ....[1]....
        /*0054*/ 	.word	0x00000180


	//   ....[2]....
        /*0058*/ 	.word	0x000001d0


	//----- nvinfo : EIATTR_CBANK_PARAM_SIZE
	.align		4
.L_15:
        /*005c*/ 	.byte	0x03, 0x19
        /*005e*/ 	.short	0x0018


	//----- nvinfo : EIATTR_PARAM_CBANK
	.align		4
        /*0060*/ 	.byte	0x04, 0x0a
        /*0062*/ 	.short	(.L_17 - .L_16)
	.align		4
.L_16:
        /*0064*/ 	.word	index@(.nv.constant0._Z16histogram_kernelPhPjm)
        /*0068*/ 	.short	0x0380
        /*006a*/ 	.short	0x0018


	//----- nvinfo : EIATTR_SW_WAR
	.align		4
.L_17:
        /*006c*/ 	.byte	0x04, 0x36
        /*006e*/ 	.short	(.L_19 - .L_18)
.L_18:
        /*0070*/ 	.word	0x00000008
.L_19:


//--------------------- .nv.callgraph             --------------------------
	.section	.nv.callgraph,"",@"SHT_CUDA_CALLGRAPH"
	.align	4
	.sectionentsize	8
	.align		4
        /*0000*/ 	.word	0x00000000
	.align		4
        /*0004*/ 	.word	0xffffffff
	.align		4
        /*0008*/ 	.word	0x00000000
	.align		4
        /*000c*/ 	.word	0xfffffffe
	.align		4
        /*0010*/ 	.word	0x00000000
	.align		4
        /*0014*/ 	.word	0xfffffffd
	.align		4
        /*0018*/ 	.word	0x00000000
	.align		4
        /*001c*/ 	.word	0xfffffffc


//--------------------- .text._Z16histogram_kernelPhPjm --------------------------
	.section	.text._Z16histogram_kernelPhPjm,"ax",@progbits
	.align	128
        .global         _Z16histogram_kernelPhPjm
        .type           _Z16histogram_kernelPhPjm,@function
        .size           _Z16histogram_kernelPhPjm,(.L_x_1 - _Z16histogram_kernelPhPjm)
        .other          _Z16histogram_kernelPhPjm,@"STO_CUDA_ENTRY STV_DEFAULT"
_Z16histogram_kernelPhPjm:
.text._Z16histogram_kernelPhPjm:
[----:B------:R-:W-:Y:S01]  /*0000*/  LDC R1, c[0x0][0x37c] ;  /* 0x0000df00ff017b82 */ /* 0x000fe20000000800 */
[----:B------:R-:W0:Y:S07]  /*0010*/  S2R R7, SR_TID.X ;  /* 0x0000000000077919 */ /* 0x000e2e0000002100 */
[----:B------:R-:W0:Y:S01]  /*0020*/  S2UR UR4, SR_CTAID.X ;  /* 0x00000000000479c3 */ /* 0x000e220000002500 */
[----:B------:R-:W1:Y:S07]  /*0030*/  LDCU.64 UR6, c[0x0][0x390] ;  /* 0x00007200ff0677ac */ /* 0x000e6e0008000a00 */
[----:B------:R-:W0:Y:S02]  /*0040*/  LDC R2, c[0x0][0x360] ;  /* 0x0000d800ff027b82 */ /* 0x000e240000000800 */
[----:B0-----:R-:W-:-:S05]  /*0050*/  IMAD R2, R2, UR4, R7 ;  /* 0x0000000402027c24 */ /* 0x001fca000f8e0207 */
[----:B-1----:R-:W-:-:S04]  /*0060*/  ISETP.GE.U32.AND P0, PT, R2, UR6, PT ;  /* 0x0000000602007c0c */ /* 0x002fc8000bf06070 */
[----:B------:R-:W-:-:S13]  /*0070*/  ISETP.GE.U32.AND.EX P0, PT, RZ, UR7, PT, P0 ;  /* 0x00000007ff007c0c */ /* 0x000fda000bf06100 */
[----:B------:R-:W-:Y:S05]  /*0080*/  @P0 EXIT ;  /* 0x000000000000094d */ /* 0x000fea0003800000 */
[----:B------:R-:W0:Y:S01]  /*0090*/  S2UR UR5, SR_CgaCtaId ;  /* 0x00000000000579c3 */ /* 0x000e220000008800 */
[----:B------:R-:W-:Y:S01]  /*00a0*/  ISETP.GT.U32.AND P0, PT, R7, 0xff, PT ;  /* 0x000000ff0700780c */ /* 0x000fe20003f04070 */
[----:B------:R-:W-:Y:S01]  /*00b0*/  UMOV UR4, 0x400 ;  /* 0x0000040000047882 */ /* 0x000fe20000000000 */
[----:B------:R-:W1:Y:S01]  /*00c0*/  LDCU.64 UR8, c[0x0][0x380] ;  /* 0x00007000ff0877ac */ /* 0x000e620008000a00 */
[----:B------:R-:W2:Y:S01]  /*00d0*/  LDCU.64 UR6, c[0x0][0x358] ;  /* 0x00006b00ff0677ac */ /* 0x000ea20008000a00 */
[----:B-1----:R-:W-:Y:S01]  /*00e0*/  IADD3 R2, P1, PT, R2, UR8, RZ ;  /* 0x0000000802027c10 */ /* 0x002fe2000ff3e0ff */
[----:B0-----:R-:W-:-:S04]  /*00f0*/  ULEA UR4, UR5, UR4, 0x18 ;  /* 0x0000000405047291 */ /* 0x001fc8000f8ec0ff */
[----:B------:R-:W-:Y:S02]  /*0100*/  IMAD.X R3, RZ, RZ, UR9, P1 ;  /* 0x00000009ff037e24 */ /* 0x000fe400088e06ff */
[----:B------:R-:W-:-:S05]  /*0110*/  LEA R0, R7, UR4, 0x2 ;  /* 0x0000000407007c11 */ /* 0x000fca000f8e10ff */
[----:B------:R0:W-:Y:S01]  /*0120*/  @!P0 STS [R0], RZ ;  /* 0x000000ff00008388 */ /* 0x0001e20000000800 */
[----:B------:R-:W-:Y:S06]  /*0130*/  BAR.SYNC.DEFER_BLOCKING 0x0 ;  /* 0x0000000000007b1d */ /* 0x000fec0000010000 */
[----:B--2---:R-:W2:Y:S02]  /*0140*/  LDG.E.U8 R2, desc[UR6][R2.64] ;  /* 0x0000000602027981 */ /* 0x004ea4000c1e1100 */
[----:B--2---:R-:W-:-:S05]  /*0150*/  LEA R4, R2, UR4, 0x2 ;  /* 0x0000000402047c11 */ /* 0x004fca000f8e10ff */
[----:B------:R0:W-:Y:S01]  /*0160*/  ATOMS.POPC.INC.32 RZ, [R4+URZ] ;  /* 0x0000000004ff7f8c */ /* 0x0001e2000d8000ff */
[----:B------:R-:W-:Y:S06]  /*0170*/  BAR.SYNC.DEFER_BLOCKING 0x0 ;  /* 0x0000000000007b1d */ /* 0x000fec0000010000 */
[----:B------:R-:W-:Y:S05]  /*0180*/  @P0 EXIT ;  /* 0x000000000000094d */ /* 0x000fea0003800000 */
[----:B------:R-:W1:Y:S01]  /*0190*/  LDS R5, [R0] ;  /* 0x0000000000057984 */ /* 0x000e620000000800 */
[----:B------:R-:W2:Y:S02]  /*01a0*/  LDC.64 R2, c[0x0][0x388] ;  /* 0x0000e200ff027b82 */ /* 0x000ea40000000a00 */
[----:B--2---:R-:W-:-:S05]  /*01b0*/  IMAD.WIDE.U32 R2, R7, 0x4, R2 ;  /* 0x0000000407027825 */ /* 0x004fca00078e0002 */
[----:B-1----:R-:W-:Y:S01]  /*01c0*/  REDG.E.ADD.STRONG.GPU desc[UR6][R2.64], R5 ;  /* 0x000000050200798e */ /* 0x002fe2000c12e106 */
[----:B------:R-:W-:Y:S05]  /*01d0*/  EXIT ;  /* 0x000000000000794d */ /* 0x000fea0003800000 */
.L_x_0:
[----:B------:R-:W-:-:S00]  /*01e0*/  BRA `(.L_x_0) ;  /* 0xfffffffc00fc7947 */ /* 0x000fc0000383ffff */
[----:B------:R-:W-:-:S00]  /*01f0*/  NOP ;  /* 0x0000000000007918 */ /* 0x000fc00000000000 */
        /* <DEDUP_REMOVED lines=8> */
.L_x_1:


//--------------------- .nv.shared._Z16histogram_kernelPhPjm --------------------------
	.section	.nv.shared._Z16histogram_kernelPhPjm,"aw",@nobits
	.sectionflags	@""
	.align	4
.nv.shared._Z16histogram_kernelPhPjm:
	.zero		2048


//--------------------- .nv.shared.reserved.0     --------------------------
	.section	.nv.shared.reserved.0,"aw",@nobits
	.weak		__nv_reservedSMEM_offset_0_alias
	.size		__nv_reservedSMEM_offset_0_alias, 0, 64
	.other		__nv_reservedSMEM_offset_0_alias,@"STO_CUDA_RESERVED_SHARED STV_DEFAULT"
__nv_reservedSMEM_offset_0_alias:
	.zero		0
	.zero		64


//--------------------- .nv.constant0._Z16histogram_kernelPhPjm --------------------------
	.section	.nv.constant0._Z16histogram_kernelPhPjm,"a",@progbits
	.sectionflags	@""
	.align	4
.nv.constant0._Z16histogram_kernelPhPjm:
	.zero		920


//--------------------- SYMBOLS --------------------------

	.type		.nv.reservedSmem.offset0,@object
	.size		.nv.reservedSmem.offset0,0x4
	.type		.nv.reservedSmem.cap,@object
	.size		.nv.reservedSmem.cap,0x4
